//
// Generated by NVIDIA NVVM Compiler
//
// Compiler Build ID: CL-36424714
// Cuda compilation tools, release 13.0, V13.0.88
// Based on NVVM 20.0.0
//

.version 9.0
.target sm_100
.address_size 64

	// .globl	madd7

.visible .entry madd7(
	.param .u64 .ptr .align 1 madd7_param_0,
	.param .u64 .ptr .align 1 madd7_param_1,
	.param .f32 madd7_param_2,
	.param .u64 .ptr .align 1 madd7_param_3,
	.param .f32 madd7_param_4,
	.param .u64 .ptr .align 1 madd7_param_5,
	.param .f32 madd7_param_6,
	.param .u64 .ptr .align 1 madd7_param_7,
	.param .f32 madd7_param_8,
	.param .u64 .ptr .align 1 madd7_param_9,
	.param .f32 madd7_param_10,
	.param .u64 .ptr .align 1 madd7_param_11,
	.param .f32 madd7_param_12,
	.param .u64 .ptr .align 1 madd7_param_13,
	.param .f32 madd7_param_14,
	.param .u32 madd7_param_15
)
{
	.reg .pred 	%p<2>;
	.reg .b32 	%r<9>;
	.reg .b32 	%f<22>;
	.reg .b64 	%rd<28>;

	ld.param.u64 	%rd2, [madd7_param_1];
	ld.param.f32 	%f1, [madd7_param_2];
	ld.param.u64 	%rd3, [madd7_param_3];
	ld.param.f32 	%f2, [madd7_param_4];
	ld.param.f32 	%f3, [madd7_param_6];
	ld.param.u64 	%rd5, [madd7_param_7];
	ld.param.f32 	%f4, [madd7_param_8];
	ld.param.u64 	%rd6, [madd7_param_9];
	ld.param.f32 	%f5, [madd7_param_10];
	ld.param.u64 	%rd7, [madd7_param_11];
	ld.param.f32 	%f6, [madd7_param_12];
	ld.param.u64 	%rd8, [madd7_param_13];
	ld.param.f32 	%f7, [madd7_param_14];
	ld.param.u32 	%r2, [madd7_param_15];
	mov.u32 	%r3, %ctaid.y;
	mov.u32 	%r4, %nctaid.x;
	mov.u32 	%r5, %ctaid.x;
	mad.lo.s32 	%r6, %r3, %r4, %r5;
	mov.u32 	%r7, %ntid.x;
	mov.u32 	%r8, %tid.x;
	mad.lo.s32 	%r1, %r6, %r7, %r8;
	setp.ge.s32 	%p1, %r1, %r2;
	@%p1 bra 	$L__BB0_2;
	ld.param.u64 	%rd27, [madd7_param_5];
	ld.param.u64 	%rd26, [madd7_param_0];
	cvta.to.global.u64 	%rd9, %rd2;
	cvta.to.global.u64 	%rd10, %rd3;
	cvta.to.global.u64 	%rd11, %rd27;
	cvta.to.global.u64 	%rd12, %rd5;
	cvta.to.global.u64 	%rd13, %rd6;
	cvta.to.global.u64 	%rd14, %rd7;
	cvta.to.global.u64 	%rd15, %rd8;
	cvta.to.global.u64 	%rd16, %rd26;
	mul.wide.s32 	%rd17, %r1, 4;
	add.s64 	%rd18, %rd9, %rd17;
	ld.global.nc.f32 	%f8, [%rd18];
	add.s64 	%rd19, %rd10, %rd17;
	ld.global.nc.f32 	%f9, [%rd19];
	mul.f32 	%f10, %f2, %f9;
	fma.rn.f32 	%f11, %f1, %f8, %f10;
	add.s64 	%rd20, %rd11, %rd17;
	ld.global.nc.f32 	%f12, [%rd20];
	fma.rn.f32 	%f13, %f3, %f12, %f11;
	add.s64 	%rd21, %rd12, %rd17;
	ld.global.nc.f32 	%f14, [%rd21];
	fma.rn.f32 	%f15, %f4, %f14, %f13;
	add.s64 	%rd22, %rd13, %rd17;
	ld.global.nc.f32 	%f16, [%rd22];
	fma.rn.f32 	%f17, %f5, %f16, %f15;
	add.s64 	%rd23, %rd14, %rd17;
	ld.global.nc.f32 	%f18, [%rd23];
	fma.rn.f32 	%f19, %f6, %f18, %f17;
	add.s64 	%rd24, %rd15, %rd17;
	ld.global.nc.f32 	%f20, [%rd24];
	fma.rn.f32 	%f21, %f7, %f20, %f19;
	add.s64 	%rd25, %rd16, %rd17;
	st.global.f32 	[%rd25], %f21;
$L__BB0_2:
	ret;

}


// ===== COMPILED SASS (sm_100) =====

	.target	sm_100

	.elftype	@"ET_EXEC"


//--------------------- .note.nv.tkinfo           --------------------------
	.section	.note.nv.tkinfo,"",@"SHT_NOTE"
	.sectionflags	@"SHF_NOTE_NV_TKINFO"
	.tkinfo
        /*0018*/ 	.word	0x00000002
        /*0030*/ 	.string	""
        /*0030*/ 	.string	"ptxas"
        /*0030*/ 	.string	"Cuda compilation tools, release 13.0, V13.0.88"
        /*0030*/ 	.string	"Build cuda_13.0.r13.0/compiler.36424714_0"
        /*0030*/ 	.string	"-arch sm_100 -m 64 "



//--------------------- .note.nv.cuinfo           --------------------------
	.section	.note.nv.cuinfo,"",@"SHT_NOTE"
	.sectionflags	@"SHF_NOTE_NV_CUINFO"
        /*0018*/ 	.short	0x0002
        /*001a*/ 	.short	0x0064
        /*001c*/ 	.short	0x0082
	.zero		2


//--------------------- .nv.info                  --------------------------
	.section	.nv.info,"",@"SHT_CUDA_INFO"
	.align	4


	//----- nvinfo : EIATTR_REGCOUNT
	.align		4
        /*0000*/ 	.byte	0x04, 0x2f
        /*0002*/ 	.short	(.L_1 - .L_0)
	.align		4
.L_0:
        /*0004*/ 	.word	index@(madd7)
        /*0008*/ 	.word	0x00000014


	//----- nvinfo : EIATTR_FRAME_SIZE
	.align		4
.L_1:
        /*000c*/ 	.byte	0x04, 0x11
        /*000e*/ 	.short	(.L_3 - .L_2)
	.align		4
.L_2:
        /*0010*/ 	.word	index@(madd7)
        /*0014*/ 	.word	0x00000000


	//----- nvinfo : EIATTR_MIN_STACK_SIZE
	.align		4
.L_3:
        /*0018*/ 	.byte	0x04, 0x12
        /*001a*/ 	.short	(.L_5 - .L_4)
	.align		4
.L_4:
        /*001c*/ 	.word	index@(madd7)
        /*0020*/ 	.word	0x00000000
.L_5:


//--------------------- .nv.compat                --------------------------
	.section	.nv.compat,"",@"SHT_CUDA_COMPAT_INFO"
	.align	4
        /*0000*/ 	.byte	0x02, 0x09, 0x00, 0x00, 0x02, 0x02, 0x01, 0x00, 0x02, 0x05, 0x05, 0x00, 0x03, 0x07, 0x01, 0x01
        /*0010*/ 	.byte	0x02, 0x03, 0x00, 0x00, 0x02, 0x06, 0x01, 0x00, 0x04, 0x0b, 0x08, 0x00, 0x09, 0x00, 0x00, 0x00
        /*0020*/ 	.byte	0x00, 0x00, 0x00, 0x00


//--------------------- .nv.info.madd7            --------------------------
	.section	.nv.info.madd7,"",@"SHT_CUDA_INFO"
	.sectionflags	@""
	.align	4


	//----- nvinfo : EIATTR_CUDA_API_VERSION
	.align		4
        /*0000*/ 	.byte	0x04, 0x37
        /*0002*/ 	.short	(.L_7 - .L_6)
.L_6:
        /*0004*/ 	.word	0x00000082


	//----- nvinfo : EIATTR_KPARAM_INFO
	.align		4
.L_7:
        /*0008*/ 	.byte	0x04, 0x17
        /*000a*/ 	.short	(.L_9 - .L_8)
.L_8:
        /*000c*/ 	.word	0x00000000
        /*0010*/ 	.short	0x000f
        /*0012*/ 	.short	0x0074
        /*0014*/ 	.byte	0x00, 0xf0, 0x11, 0x00


	//----- nvinfo : EIATTR_KPARAM_INFO
	.align		4
.L_9:
        /*0018*/ 	.byte	0x04, 0x17
        /*001a*/ 	.short	(.L_11 - .L_10)
.L_10:
        /*001c*/ 	.word	0x00000000
        /*0020*/ 	.short	0x000e
        /*0022*/ 	.short	0x0070
        /*0024*/ 	.byte	0x00, 0xf0, 0x11, 0x00


	//----- nvinfo : EIATTR_KPARAM_INFO
	.align		4
.L_11:
        /*0028*/ 	.byte	0x04, 0x17
        /*002a*/ 	.short	(.L_13 - .L_12)
.L_12:
        /*002c*/ 	.word	0x00000000
        /*0030*/ 	.short	0x000d
        /*0032*/ 	.short	0x0068
        /*0034*/ 	.byte	0x00, 0xf5, 0x21, 0x00


	//----- nvinfo : EIATTR_KPARAM_INFO
	.align		4
.L_13:
        /*0038*/ 	.byte	0x04, 0x17
        /*003a*/ 	.short	(.L_15 - .L_14)
.L_14:
        /*003c*/ 	.word	0x00000000
        /*0040*/ 	.short	0x000c
        /*0042*/ 	.short	0x0060
        /*0044*/ 	.byte	0x00, 0xf0, 0x11, 0x00


	//----- nvinfo : EIATTR_KPARAM_INFO
	.align		4
.L_15:
        /*0048*/ 	.byte	0x04, 0x17
        /*004a*/ 	.short	(.L_17 - .L_16)
.L_16:
        /*004c*/ 	.word	0x00000000
        /*0050*/ 	.short	0x000b
        /*0052*/ 	.short	0x0058
        /*0054*/ 	.byte	0x00, 0xf5, 0x21, 0x00


	//----- nvinfo : EIATTR_KPARAM_INFO
	.align		4
.L_17:
        /*0058*/ 	.byte	0x04, 0x17
        /*005a*/ 	.short	(.L_19 - .L_18)
.L_18:
        /*005c*/ 	.word	0x00000000
        /*0060*/ 	.short	0x000a
        /*0062*/ 	.short	0x0050
        /*0064*/ 	.byte	0x00, 0xf0, 0x11, 0x00


	//----- nvinfo : EIATTR_KPARAM_INFO
	.align		4
.L_19:
        /*0068*/ 	.byte	0x04, 0x17
        /*006a*/ 	.short	(.L_21 - .L_20)
.L_20:
        /*006c*/ 	.word	0x00000000
        /*0070*/ 	.short	0x0009
        /*0072*/ 	.short	0x0048
        /*0074*/ 	.byte	0x00, 0xf5, 0x21, 0x00


	//----- nvinfo : EIATTR_KPARAM_INFO
	.align		4
.L_21:
        /*0078*/ 	.byte	0x04, 0x17
        /*007a*/ 	.short	(.L_23 - .L_22)
.L_22:
        /*007c*/ 	.word	0x00000000
        /*0080*/ 	.short	0x0008
        /*0082*/ 	.short	0x0040
        /*0084*/ 	.byte	0x00, 0xf0, 0x11, 0x00


	//----- nvinfo : EIATTR_KPARAM_INFO
	.align		4
.L_23:
        /*0088*/ 	.byte	0x04, 0x17
        /*008a*/ 	.short	(.L_25 - .L_24)
.L_24:
        /*008c*/ 	.word	0x00000000
        /*0090*/ 	.short	0x0007
        /*0092*/ 	.short	0x0038
        /*0094*/ 	.byte	0x00, 0xf5, 0x21, 0x00


	//----- nvinfo : EIATTR_KPARAM_INFO
	.align		4
.L_25:
        /*0098*/ 	.byte	0x04, 0x17
        /*009a*/ 	.short	(.L_27 - .L_26)
.L_26:
        /*009c*/ 	.word	0x00000000
        /*00a0*/ 	.short	0x0006
        /*00a2*/ 	.short	0x0030
        /*00a4*/ 	.byte	0x00, 0xf0, 0x11, 0x00


	//----- nvinfo : EIATTR_KPARAM_INFO
	.align		4
.L_27:
        /*00a8*/ 	.byte	0x04, 0x17
        /*00aa*/ 	.short	(.L_29 - .L_28)
.L_28:
        /*00ac*/ 	.word	0x00000000
        /*00b0*/ 	.short	0x0005
        /*00b2*/ 	.short	0x0028
        /*00b4*/ 	.byte	0x00, 0xf5, 0x21, 0x00


	//----- nvinfo : EIATTR_KPARAM_INFO
	.align		4
.L_29:
        /*00b8*/ 	.byte	0x04, 0x17
        /*00ba*/ 	.short	(.L_31 - .L_30)
.L_30:
        /*00bc*/ 	.word	0x00000000
        /*00c0*/ 	.short	0x0004
        /*00c2*/ 	.short	0x0020
        /*00c4*/ 	.byte	0x00, 0xf0, 0x11, 0x00


	//----- nvinfo : EIATTR_KPARAM_INFO
	.align		4
.L_31:
        /*00c8*/ 	.byte	0x04, 0x17
        /*00ca*/ 	.short	(.L_33 - .L_32)
.L_32:
        /*00cc*/ 	.word	0x00000000
        /*00d0*/ 	.short	0x0003
        /*00d2*/ 	.short	0x0018
        /*00d4*/ 	.byte	0x00, 0xf5, 0x21, 0x00


	//----- nvinfo : EIATTR_KPARAM_INFO
	.align		4
.L_33:
        /*00d8*/ 	.byte	0x04, 0x17
        /*00da*/ 	.short	(.L_35 - .L_34)
.L_34:
        /*00dc*/ 	.word	0x00000000
        /*00e0*/ 	.short	0x0002
        /*00e2*/ 	.short	0x0010
        /*00e4*/ 	.byte	0x00, 0xf0, 0x11, 0x00


	//----- nvinfo : EIATTR_KPARAM_INFO
	.align		4
.L_35:
        /*00e8*/ 	.byte	0x04, 0x17
        /*00ea*/ 	.short	(.L_37 - .L_36)
.L_36:
        /*00ec*/ 	.word	0x00000000
        /*00f0*/ 	.short	0x0001
        /*00f2*/ 	.short	0x0008
        /*00f4*/ 	.byte	0x00, 0xf5, 0x21, 0x00


	//----- nvinfo : EIATTR_KPARAM_INFO
	.align		4
.L_37:
        /*00f8*/ 	.byte	0x04, 0x17
        /*00fa*/ 	.short	(.L_39 - .L_38)
.L_38:
        /*00fc*/ 	.word	0x00000000
        /*0100*/ 	.short	0x0000
        /*0102*/ 	.short	0x0000
        /*0104*/ 	.byte	0x00, 0xf5, 0x21, 0x00


	//----- nvinfo : EIATTR_SPARSE_MMA_MASK
	.align		4
.L_39:
        /*0108*/ 	.byte	0x03, 0x50
        /*010a*/ 	.short	0x0000


	//----- nvinfo : EIATTR_MAXREG_COUNT
	.align		4
        /*010c*/ 	.byte	0x03, 0x1b
        /*010e*/ 	.short	0x00ff


	//----- nvinfo : EIATTR_MERCURY_ISA_VERSION
	.align		4
        /*0110*/ 	.byte	0x03, 0x5f
        /*0112*/ 	.short	0x0101


	//----- nvinfo : EIATTR_VRC_CTA_INIT_COUNT
	.align		4
        /*0114*/ 	.byte	0x02, 0x4a
	.zero		1
	.zero		1


	//----- nvinfo : EIATTR_EXIT_INSTR_OFFSETS
	.align		4
        /*0118*/ 	.byte	0x04, 0x1c
        /*011a*/ 	.short	(.L_41 - .L_40)


	//   ....[0]....
.L_40:
        /*011c*/ 	.word	0x000000a0


	//   ....[1]....
        /*0120*/ 	.word	0x00000320


	//----- nvinfo : EIATTR_CBANK_PARAM_SIZE
	.align		4
.L_41:
        /*0124*/ 	.byte	0x03, 0x19
        /*0126*/ 	.short	0x0078


	//----- nvinfo : EIATTR_PARAM_CBANK
	.align		4
        /*0128*/ 	.byte	0x04, 0x0a
        /*012a*/ 	.short	(.L_43 - .L_42)
	.align		4
.L_42:
        /*012c*/ 	.word	index@(.nv.constant0.madd7)
        /*0130*/ 	.short	0x0380
        /*0132*/ 	.short	0x0078


	//----- nvinfo : EIATTR_SW_WAR
	.align		4
.L_43:
        /*0134*/ 	.byte	0x04, 0x36
        /*0136*/ 	.short	(.L_45 - .L_44)
.L_44:
        /*0138*/ 	.word	0x00000008
.L_45:


//--------------------- .nv.callgraph             --------------------------
	.section	.nv.callgraph,"",@"SHT_CUDA_CALLGRAPH"
	.align	4
	.sectionentsize	8
	.align		4
        /*0000*/ 	.word	0x00000000
	.align		4
        /*0004*/ 	.word	0xffffffff
	.align		4
        /*0008*/ 	.word	0x00000000
	.align		4
        /*000c*/ 	.word	0xfffffffe
	.align		4
        /*0010*/ 	.word	0x00000000
	.align		4
        /*0014*/ 	.word	0xfffffffd
	.align		4
        /*0018*/ 	.word	0x00000000
	.align		4
        /*001c*/ 	.word	0xfffffffc


//--------------------- .text.madd7               --------------------------
	.section	.text.madd7,"ax",@progbits
	.align	128
        .global         madd7
        .type           madd7,@function
        .size           madd7,(.L_x_1 - madd7)
        .other          madd7,@"STO_CUDA_ENTRY STV_DEFAULT"
madd7:
.text.madd7:
[----:B------:R-:W-:Y:S01]  /*0000*/  LDC R1, c[0x0][0x37c] ;  /* 0x0000df00ff017b82 */ /* 0x000fe20000000800 */
[----:B------:R-:W0:Y:S07]  /*0010*/  S2R R3, SR_TID.X ;  /* 0x0000000000037919 */ /* 0x000e2e0000002100 */
[----:B------:R-:W-:Y:S01]  /*0020*/  S2UR UR4, SR_CTAID.Y ;  /* 0x00000000000479c3 */ /* 0x000fe20000002600 */
[----:B------:R-:W1:Y:S01]  /*0030*/  LDCU UR5, c[0x0][0x370] ;  /* 0x00006e00ff0577ac */ /* 0x000e620008000800 */
[----:B------:R-:W2:Y:S06]  /*0040*/  LDCU UR7, c[0x0][0x3f4] ;  /* 0x00007e80ff0777ac */ /* 0x000eac0008000800 */
[----:B------:R-:W1:Y:S08]  /*0050*/  S2UR UR6, SR_CTAID.X ;  /* 0x00000000000679c3 */ /* 0x000e700000002500 */
[----:B------:R-:W0:Y:S01]  /*0060*/  LDC R0, c[0x0][0x360] ;  /* 0x0000d800ff007b82 */ /* 0x000e220000000800 */
[----:B-1----:R-:W-:-:S06]  /*0070*/  UIMAD UR4, UR4, UR5, UR6 ;  /* 0x00000005040472a4 */ /* 0x002fcc000f8e0206 */
[----:B0-----:R-:W-:-:S05]  /*0080*/  IMAD R0, R0, UR4, R3 ;  /* 0x0000000400007c24 */ /* 0x001fca000f8e0203 */
[----:B--2---:R-:W-:-:S13]  /*0090*/  ISETP.GE.AND P0, PT, R0, UR7, PT ;  /* 0x0000000700007c0c */ /* 0x004fda000bf06270 */
[----:B------:R-:W-:Y:S05]  /*00a0*/  @P0 EXIT ;  /* 0x000000000000094d */ /* 0x000fea0003800000 */
[----:B------:R-:W0:Y:S01]  /*00b0*/  LDC.64 R8, c[0x0][0x398] ;  /* 0x0000e600ff087b82 */ /* 0x000e220000000a00 */
[----:B------:R-:W1:Y:S01]  /*00c0*/  LDCU.64 UR4, c[0x0][0x358] ;  /* 0x00006b00ff0477ac */ /* 0x000e620008000a00 */
[----:B------:R-:W2:Y:S06]  /*00d0*/  LDCU UR6, c[0x0][0x3a0] ;  /* 0x00007400ff0677ac */ /* 0x000eac0008000800 */
[----:B------:R-:W3:Y:S01]  /*00e0*/  LDC.64 R10, c[0x0][0x388] ;  /* 0x0000e200ff0a7b82 */ /* 0x000ee20000000a00 */
[----:B------:R-:W4:Y:S01]  /*00f0*/  LDCU UR7, c[0x0][0x390] ;  /* 0x00007200ff0777ac */ /* 0x000f220008000800 */
[----:B------:R-:W5:Y:S06]  /*0100*/  LDCU UR8, c[0x0][0x3b0] ;  /* 0x00007600ff0877ac */ /* 0x000f6c0008000800 */
[----:B------:R-:W2:Y:S01]  /*0110*/  LDC.64 R12, c[0x0][0x3a8] ;  /* 0x0000ea00ff0c7b82 */ /* 0x000ea20000000a00 */
[----:B------:R-:W5:Y:S01]  /*0120*/  LDCU UR9, c[0x0][0x3c0] ;  /* 0x00007800ff0977ac */ /* 0x000f620008000800 */
[----:B------:R-:W5:Y:S06]  /*0130*/  LDCU UR10, c[0x0][0x3d0] ;  /* 0x00007a00ff0a77ac */ /* 0x000f6c0008000800 */
[----:B------:R-:W4:Y:S01]  /*0140*/  LDC.64 R14, c[0x0][0x3b8] ;  /* 0x0000ee00ff0e7b82 */ /* 0x000f220000000a00 */
[----:B0-----:R-:W-:-:S06]  /*0150*/  IMAD.WIDE R8, R0, 0x4, R8 ;  /* 0x0000000400087825 */ /* 0x001fcc00078e0208 */
[----:B-1----:R-:W5:Y:S01]  /*0160*/  LDG.E.CONSTANT R8, desc[UR4][R8.64] ;  /* 0x0000000408087981 */ /* 0x002f62000c1e9900 */
[----:B------:R-:W0:Y:S01]  /*0170*/  LDC.64 R6, c[0x0][0x3c8] ;  /* 0x0000f200ff067b82 */ /* 0x000e220000000a00 */
[----:B---3--:R-:W-:-:S06]  /*0180*/  IMAD.WIDE R10, R0, 0x4, R10 ;  /* 0x00000004000a7825 */ /* 0x008fcc00078e020a */
[----:B------:R-:W3:Y:S01]  /*0190*/  LDG.E.CONSTANT R10, desc[UR4][R10.64] ;  /* 0x000000040a0a7981 */ /* 0x000ee2000c1e9900 */
[----:B------:R-:W1:Y:S08]  /*01a0*/  LDC.64 R4, c[0x0][0x3d8] ;  /* 0x0000f600ff047b82 */ /* 0x000e700000000a00 */
[----:B------:R-:W1:Y:S01]  /*01b0*/  LDC.64 R2, c[0x0][0x3e8] ;  /* 0x0000fa00ff027b82 */ /* 0x000e620000000a00 */
[----:B--2---:R-:W-:-:S04]  /*01c0*/  IMAD.WIDE R12, R0, 0x4, R12 ;  /* 0x00000004000c7825 */ /* 0x004fc800078e020c */
[C---:B----4-:R-:W-:Y:S02]  /*01d0*/  IMAD.WIDE R14, R0.reuse, 0x4, R14 ;  /* 0x00000004000e7825 */ /* 0x050fe400078e020e */
[----:B------:R-:W2:Y:S02]  /*01e0*/  LDG.E.CONSTANT R12, desc[UR4][R12.64] ;  /* 0x000000040c0c7981 */ /* 0x000ea4000c1e9900 */
[C---:B0-----:R-:W-:Y:S02]  /*01f0*/  IMAD.WIDE R6, R0.reuse, 0x4, R6 ;  /* 0x0000000400067825 */ /* 0x041fe400078e0206 */
[----:B------:R-:W4:Y:S04]  /*0200*/  LDG.E.CONSTANT R14, desc[UR4][R14.64] ;  /* 0x000000040e0e7981 */ /* 0x000f28000c1e9900 */
[----:B------:R-:W4:Y:S01]  /*0210*/  LDG.E.CONSTANT R6, desc[UR4][R6.64] ;  /* 0x0000000406067981 */ /* 0x000f22000c1e9900 */
[----:B-1----:R-:W-:-:S06]  /*0220*/  IMAD.WIDE R4, R0, 0x4, R4 ;  /* 0x0000000400047825 */ /* 0x002fcc00078e0204 */
[----:B------:R-:W4:Y:S01]  /*0230*/  LDG.E.CONSTANT R5, desc[UR4][R4.64] ;  /* 0x0000000404057981 */ /* 0x000f22000c1e9900 */
[C---:B------:R-:W-:Y:S02]  /*0240*/  IMAD.WIDE R16, R0.reuse, 0x4, R2 ;  /* 0x0000000400107825 */ /* 0x040fe400078e0202 */
[----:B------:R-:W0:Y:S04]  /*0250*/  LDC.64 R2, c[0x0][0x380] ;  /* 0x0000e000ff027b82 */ /* 0x000e280000000a00 */
[----:B------:R-:W4:Y:S01]  /*0260*/  LDG.E.CONSTANT R16, desc[UR4][R16.64] ;  /* 0x0000000410107981 */ /* 0x000f22000c1e9900 */
[----:B0-----:R-:W-:-:S04]  /*0270*/  IMAD.WIDE R2, R0, 0x4, R2 ;  /* 0x0000000400027825 */ /* 0x001fc800078e0202 */
[----:B-----5:R-:W-:Y:S01]  /*0280*/  FMUL R9, R8, UR6 ;  /* 0x0000000608097c20 */ /* 0x020fe20008400000 */
[----:B------:R-:W0:Y:S03]  /*0290*/  LDCU UR6, c[0x0][0x3e0] ;  /* 0x00007c00ff0677ac */ /* 0x000e260008000800 */
[----:B---3--:R-:W-:Y:S01]  /*02a0*/  FFMA R9, R10, UR7, R9 ;  /* 0x000000070a097c23 */ /* 0x008fe20008000009 */
[----:B------:R-:W1:Y:S03]  /*02b0*/  LDCU UR7, c[0x0][0x3f0] ;  /* 0x00007e00ff0777ac */ /* 0x000e660008000800 */
[----:B--2---:R-:W-:-:S04]  /*02c0*/  FFMA R9, R12, UR8, R9 ;  /* 0x000000080c097c23 */ /* 0x004fc80008000009 */
[----:B----4-:R-:W-:-:S04]  /*02d0*/  FFMA R9, R14, UR9, R9 ;  /* 0x000000090e097c23 */ /* 0x010fc80008000009 */
[----:B------:R-:W-:-:S04]  /*02e0*/  FFMA R6, R6, UR10, R9 ;  /* 0x0000000a06067c23 */ /* 0x000fc80008000009 */
[----:B0-----:R-:W-:-:S04]  /*02f0*/  FFMA R5, R5, UR6, R6 ;  /* 0x0000000605057c23 */ /* 0x001fc80008000006 */
[----:B-1----:R-:W-:-:S05]  /*0300*/  FFMA R5, R16, UR7, R5 ;  /* 0x0000000710057c23 */ /* 0x002fca0008000005 */
[----:B------:R-:W-:Y:S01]  /*0310*/  STG.E desc[UR4][R2.64], R5 ;  /* 0x0000000502007986 */ /* 0x000fe2000c101904 */
[----:B------:R-:W-:Y:S05]  /*0320*/  EXIT ;  /* 0x000000000000794d */ /* 0x000fea0003800000 */
.L_x_0:
[----:B------:R-:W-:-:S00]  /*0330*/  BRA `(.L_x_0) ;  /* 0xfffffffc00fc7947 */ /* 0x000fc0000383ffff */
[----:B------:R-:W-:-:S00]  /*0340*/  NOP ;  /* 0x0000000000007918 */ /* 0x000fc00000000000 */
        /* <DEDUP_REMOVED lines=11> */
.L_x_1:


//--------------------- .nv.shared.reserved.0     --------------------------
	.section	.nv.shared.reserved.0,"aw",@nobits
	.weak		__nv_reservedSMEM_offset_0_alias
	.size		__nv_reservedSMEM_offset_0_alias, 0, 64
	.other		__nv_reservedSMEM_offset_0_alias,@"STO_CUDA_RESERVED_SHARED STV_DEFAULT"
__nv_reservedSMEM_offset_0_alias:
	.zero		0
	.zero		64


//--------------------- .nv.constant0.madd7       --------------------------
	.section	.nv.constant0.madd7,"a",@progbits
	.sectionflags	@""
	.align	4
.nv.constant0.madd7:
	.zero		1016


//--------------------- SYMBOLS --------------------------

	.type		.nv.reservedSmem.offset0,@object
	.size		.nv.reservedSmem.offset0,0x4
